//
// Generated by NVIDIA NVVM Compiler
//
// Compiler Build ID: CL-36424714
// Cuda compilation tools, release 13.0, V13.0.88
// Based on NVVM 20.0.0
//

.version 9.0
.target sm_100
.address_size 64

	// .globl	_Z18convolution_kernelPfS_jj
.const .align 4 .b8 mask_c[100];

.visible .entry _Z18convolution_kernelPfS_jj(
	.param .u64 .ptr .align 1 _Z18convolution_kernelPfS_jj_param_0,
	.param .u64 .ptr .align 1 _Z18convolution_kernelPfS_jj_param_1,
	.param .u32 _Z18convolution_kernelPfS_jj_param_2,
	.param .u32 _Z18convolution_kernelPfS_jj_param_3
)
{
	.reg .pred 	%p<81>;
	.reg .b32 	%r<50>;
	.reg .b32 	%f<127>;
	.reg .b64 	%rd<57>;

	ld.param.u64 	%rd3, [_Z18convolution_kernelPfS_jj_param_0];
	ld.param.u64 	%rd2, [_Z18convolution_kernelPfS_jj_param_1];
	ld.param.u32 	%r15, [_Z18convolution_kernelPfS_jj_param_2];
	ld.param.u32 	%r16, [_Z18convolution_kernelPfS_jj_param_3];
	cvta.to.global.u64 	%rd1, %rd3;
	mov.u32 	%r17, %ctaid.y;
	mov.u32 	%r18, %ntid.y;
	mov.u32 	%r19, %tid.y;
	mad.lo.s32 	%r1, %r17, %r18, %r19;
	mov.u32 	%r20, %ctaid.x;
	mov.u32 	%r21, %ntid.x;
	mov.u32 	%r22, %tid.x;
	mad.lo.s32 	%r2, %r20, %r21, %r22;
	setp.ge.u32 	%p6, %r1, %r16;
	setp.ge.u32 	%p7, %r2, %r15;
	or.pred  	%p8, %p7, %p6;
	@%p8 bra 	$L__BB0_52;
	add.s32 	%r3, %r2, -2;
	add.s32 	%r23, %r1, -2;
	setp.lt.u32 	%p9, %r23, %r16;
	setp.gt.u32 	%p10, %r1, 1;
	and.pred  	%p1, %p9, %p10;
	mul.lo.s32 	%r4, %r23, %r15;
	setp.lt.u32 	%p11, %r3, %r15;
	setp.gt.s32 	%p12, %r2, 1;
	and.pred  	%p2, %p11, %p12;
	and.pred  	%p14, %p1, %p2;
	mov.f32 	%f103, 0f00000000;
	not.pred 	%p15, %p14;
	@%p15 bra 	$L__BB0_3;
	ld.const.f32 	%f52, [mask_c];
	add.s32 	%r24, %r3, %r4;
	mul.wide.u32 	%rd4, %r24, 4;
	add.s64 	%rd5, %rd1, %rd4;
	ld.global.f32 	%f53, [%rd5];
	fma.rn.f32 	%f103, %f52, %f53, 0f00000000;
$L__BB0_3:
	add.s32 	%r5, %r2, -1;
	setp.lt.u32 	%p16, %r5, %r15;
	setp.gt.s32 	%p17, %r2, 0;
	and.pred  	%p3, %p16, %p17;
	and.pred  	%p18, %p1, %p3;
	not.pred 	%p19, %p18;
	@%p19 bra 	$L__BB0_5;
	ld.const.f32 	%f54, [mask_c+4];
	add.s32 	%r25, %r5, %r4;
	mul.wide.u32 	%rd6, %r25, 4;
	add.s64 	%rd7, %rd1, %rd6;
	ld.global.f32 	%f55, [%rd7];
	fma.rn.f32 	%f103, %f54, %f55, %f103;
$L__BB0_5:
	setp.lt.s32 	%p20, %r2, 0;
	not.pred 	%p21, %p1;
	or.pred  	%p22, %p21, %p20;
	@%p22 bra 	$L__BB0_7;
	ld.const.f32 	%f56, [mask_c+8];
	add.s32 	%r26, %r2, %r4;
	mul.wide.u32 	%rd8, %r26, 4;
	add.s64 	%rd9, %rd1, %rd8;
	ld.global.f32 	%f57, [%rd9];
	fma.rn.f32 	%f103, %f56, %f57, %f103;
$L__BB0_7:
	add.s32 	%r6, %r2, 1;
	setp.lt.u32 	%p23, %r6, %r15;
	setp.gt.s32 	%p24, %r2, -2;
	and.pred  	%p4, %p23, %p24;
	and.pred  	%p25, %p1, %p4;
	not.pred 	%p26, %p25;
	@%p26 bra 	$L__BB0_9;
	ld.const.f32 	%f58, [mask_c+12];
	add.s32 	%r27, %r6, %r4;
	mul.wide.u32 	%rd10, %r27, 4;
	add.s64 	%rd11, %rd1, %rd10;
	ld.global.f32 	%f59, [%rd11];
	fma.rn.f32 	%f103, %f58, %f59, %f103;
$L__BB0_9:
	add.s32 	%r7, %r2, 2;
	setp.lt.u32 	%p27, %r7, %r15;
	setp.gt.s32 	%p28, %r2, -3;
	and.pred  	%p5, %p27, %p28;
	and.pred  	%p29, %p1, %p5;
	not.pred 	%p30, %p29;
	@%p30 bra 	$L__BB0_11;
	ld.const.f32 	%f60, [mask_c+16];
	add.s32 	%r28, %r7, %r4;
	mul.wide.u32 	%rd12, %r28, 4;
	add.s64 	%rd13, %rd1, %rd12;
	ld.global.f32 	%f61, [%rd13];
	fma.rn.f32 	%f103, %f60, %f61, %f103;
$L__BB0_11:
	add.s32 	%r8, %r1, -1;
	setp.ge.u32 	%p31, %r8, %r16;
	add.s32 	%r9, %r4, %r15;
	not.pred 	%p32, %p2;
	or.pred  	%p33, %p31, %p32;
	@%p33 bra 	$L__BB0_13;
	ld.const.f32 	%f62, [mask_c+20];
	add.s32 	%r29, %r3, %r9;
	mul.wide.u32 	%rd14, %r29, 4;
	add.s64 	%rd15, %rd1, %rd14;
	ld.global.f32 	%f63, [%rd15];
	fma.rn.f32 	%f103, %f62, %f63, %f103;
$L__BB0_13:
	setp.ge.u32 	%p34, %r8, %r16;
	not.pred 	%p35, %p3;
	or.pred  	%p36, %p34, %p35;
	@%p36 bra 	$L__BB0_15;
	ld.const.f32 	%f64, [mask_c+24];
	add.s32 	%r30, %r5, %r9;
	mul.wide.u32 	%rd16, %r30, 4;
	add.s64 	%rd17, %rd1, %rd16;
	ld.global.f32 	%f65, [%rd17];
	fma.rn.f32 	%f103, %f64, %f65, %f103;
$L__BB0_15:
	setp.ge.u32 	%p37, %r8, %r16;
	setp.lt.s32 	%p38, %r2, 0;
	or.pred  	%p39, %p37, %p38;
	@%p39 bra 	$L__BB0_17;
	ld.const.f32 	%f66, [mask_c+28];
	add.s32 	%r31, %r2, %r9;
	mul.wide.u32 	%rd18, %r31, 4;
	add.s64 	%rd19, %rd1, %rd18;
	ld.global.f32 	%f67, [%rd19];
	fma.rn.f32 	%f103, %f66, %f67, %f103;
$L__BB0_17:
	setp.ge.u32 	%p40, %r8, %r16;
	not.pred 	%p41, %p4;
	or.pred  	%p42, %p40, %p41;
	@%p42 bra 	$L__BB0_19;
	ld.const.f32 	%f68, [mask_c+32];
	add.s32 	%r32, %r6, %r9;
	mul.wide.u32 	%rd20, %r32, 4;
	add.s64 	%rd21, %rd1, %rd20;
	ld.global.f32 	%f69, [%rd21];
	fma.rn.f32 	%f103, %f68, %f69, %f103;
$L__BB0_19:
	setp.ge.u32 	%p43, %r8, %r16;
	not.pred 	%p44, %p5;
	or.pred  	%p45, %p43, %p44;
	@%p45 bra 	$L__BB0_21;
	ld.const.f32 	%f70, [mask_c+36];
	add.s32 	%r33, %r7, %r9;
	mul.wide.u32 	%rd22, %r33, 4;
	add.s64 	%rd23, %rd1, %rd22;
	ld.global.f32 	%f71, [%rd23];
	fma.rn.f32 	%f103, %f70, %f71, %f103;
$L__BB0_21:
	add.s32 	%r10, %r9, %r15;
	not.pred 	%p46, %p2;
	@%p46 bra 	$L__BB0_23;
	ld.const.f32 	%f72, [mask_c+40];
	add.s32 	%r34, %r3, %r10;
	mul.wide.u32 	%rd24, %r34, 4;
	add.s64 	%rd25, %rd1, %rd24;
	ld.global.f32 	%f73, [%rd25];
	fma.rn.f32 	%f103, %f72, %f73, %f103;
$L__BB0_23:
	not.pred 	%p47, %p3;
	@%p47 bra 	$L__BB0_25;
	ld.const.f32 	%f74, [mask_c+44];
	add.s32 	%r35, %r5, %r10;
	mul.wide.u32 	%rd26, %r35, 4;
	add.s64 	%rd27, %rd1, %rd26;
	ld.global.f32 	%f75, [%rd27];
	fma.rn.f32 	%f103, %f74, %f75, %f103;
$L__BB0_25:
	setp.lt.s32 	%p48, %r2, 0;
	@%p48 bra 	$L__BB0_27;
	ld.const.f32 	%f76, [mask_c+48];
	add.s32 	%r36, %r2, %r10;
	mul.wide.u32 	%rd28, %r36, 4;
	add.s64 	%rd29, %rd1, %rd28;
	ld.global.f32 	%f77, [%rd29];
	fma.rn.f32 	%f103, %f76, %f77, %f103;
$L__BB0_27:
	not.pred 	%p49, %p4;
	@%p49 bra 	$L__BB0_29;
	ld.const.f32 	%f78, [mask_c+52];
	add.s32 	%r37, %r6, %r10;
	mul.wide.u32 	%rd30, %r37, 4;
	add.s64 	%rd31, %rd1, %rd30;
	ld.global.f32 	%f79, [%rd31];
	fma.rn.f32 	%f103, %f78, %f79, %f103;
$L__BB0_29:
	@%p44 bra 	$L__BB0_31;
	ld.const.f32 	%f80, [mask_c+56];
	add.s32 	%r38, %r7, %r10;
	mul.wide.u32 	%rd32, %r38, 4;
	add.s64 	%rd33, %rd1, %rd32;
	ld.global.f32 	%f81, [%rd33];
	fma.rn.f32 	%f103, %f80, %f81, %f103;
$L__BB0_31:
	add.s32 	%r11, %r1, 1;
	setp.ge.u32 	%p51, %r11, %r16;
	add.s32 	%r12, %r10, %r15;
	not.pred 	%p52, %p2;
	or.pred  	%p53, %p51, %p52;
	@%p53 bra 	$L__BB0_33;
	ld.const.f32 	%f82, [mask_c+60];
	add.s32 	%r39, %r3, %r12;
	mul.wide.u32 	%rd34, %r39, 4;
	add.s64 	%rd35, %rd1, %rd34;
	ld.global.f32 	%f83, [%rd35];
	fma.rn.f32 	%f103, %f82, %f83, %f103;
$L__BB0_33:
	setp.ge.u32 	%p54, %r11, %r16;
	not.pred 	%p55, %p3;
	or.pred  	%p56, %p54, %p55;
	@%p56 bra 	$L__BB0_35;
	ld.const.f32 	%f84, [mask_c+64];
	add.s32 	%r40, %r5, %r12;
	mul.wide.u32 	%rd36, %r40, 4;
	add.s64 	%rd37, %rd1, %rd36;
	ld.global.f32 	%f85, [%rd37];
	fma.rn.f32 	%f103, %f84, %f85, %f103;
$L__BB0_35:
	setp.ge.u32 	%p57, %r11, %r16;
	setp.lt.s32 	%p58, %r2, 0;
	or.pred  	%p59, %p57, %p58;
	@%p59 bra 	$L__BB0_37;
	ld.const.f32 	%f86, [mask_c+68];
	add.s32 	%r41, %r2, %r12;
	mul.wide.u32 	%rd38, %r41, 4;
	add.s64 	%rd39, %rd1, %rd38;
	ld.global.f32 	%f87, [%rd39];
	fma.rn.f32 	%f103, %f86, %f87, %f103;
$L__BB0_37:
	setp.ge.u32 	%p60, %r11, %r16;
	not.pred 	%p61, %p4;
	or.pred  	%p62, %p60, %p61;
	@%p62 bra 	$L__BB0_39;
	ld.const.f32 	%f88, [mask_c+72];
	add.s32 	%r42, %r6, %r12;
	mul.wide.u32 	%rd40, %r42, 4;
	add.s64 	%rd41, %rd1, %rd40;
	ld.global.f32 	%f89, [%rd41];
	fma.rn.f32 	%f103, %f88, %f89, %f103;
$L__BB0_39:
	setp.ge.u32 	%p63, %r11, %r16;
	not.pred 	%p64, %p5;
	or.pred  	%p65, %p63, %p64;
	@%p65 bra 	$L__BB0_41;
	ld.const.f32 	%f90, [mask_c+76];
	add.s32 	%r43, %r7, %r12;
	mul.wide.u32 	%rd42, %r43, 4;
	add.s64 	%rd43, %rd1, %rd42;
	ld.global.f32 	%f91, [%rd43];
	fma.rn.f32 	%f103, %f90, %f91, %f103;
$L__BB0_41:
	add.s32 	%r13, %r1, 2;
	setp.ge.u32 	%p66, %r13, %r16;
	add.s32 	%r14, %r12, %r15;
	not.pred 	%p67, %p2;
	or.pred  	%p68, %p66, %p67;
	@%p68 bra 	$L__BB0_43;
	ld.const.f32 	%f92, [mask_c+80];
	add.s32 	%r44, %r3, %r14;
	mul.wide.u32 	%rd44, %r44, 4;
	add.s64 	%rd45, %rd1, %rd44;
	ld.global.f32 	%f93, [%rd45];
	fma.rn.f32 	%f103, %f92, %f93, %f103;
$L__BB0_43:
	setp.ge.u32 	%p69, %r13, %r16;
	not.pred 	%p70, %p3;
	or.pred  	%p71, %p69, %p70;
	@%p71 bra 	$L__BB0_45;
	ld.const.f32 	%f94, [mask_c+84];
	add.s32 	%r45, %r5, %r14;
	mul.wide.u32 	%rd46, %r45, 4;
	add.s64 	%rd47, %rd1, %rd46;
	ld.global.f32 	%f95, [%rd47];
	fma.rn.f32 	%f103, %f94, %f95, %f103;
$L__BB0_45:
	setp.ge.u32 	%p72, %r13, %r16;
	setp.lt.s32 	%p73, %r2, 0;
	or.pred  	%p74, %p72, %p73;
	@%p74 bra 	$L__BB0_47;
	ld.const.f32 	%f96, [mask_c+88];
	add.s32 	%r46, %r2, %r14;
	mul.wide.u32 	%rd48, %r46, 4;
	add.s64 	%rd49, %rd1, %rd48;
	ld.global.f32 	%f97, [%rd49];
	fma.rn.f32 	%f103, %f96, %f97, %f103;
$L__BB0_47:
	setp.ge.u32 	%p75, %r13, %r16;
	not.pred 	%p76, %p4;
	or.pred  	%p77, %p75, %p76;
	@%p77 bra 	$L__BB0_49;
	ld.const.f32 	%f98, [mask_c+92];
	add.s32 	%r47, %r6, %r14;
	mul.wide.u32 	%rd50, %r47, 4;
	add.s64 	%rd51, %rd1, %rd50;
	ld.global.f32 	%f99, [%rd51];
	fma.rn.f32 	%f103, %f98, %f99, %f103;
$L__BB0_49:
	setp.ge.u32 	%p78, %r13, %r16;
	or.pred  	%p80, %p78, %p64;
	@%p80 bra 	$L__BB0_51;
	ld.const.f32 	%f100, [mask_c+96];
	add.s32 	%r48, %r7, %r14;
	mul.wide.u32 	%rd52, %r48, 4;
	add.s64 	%rd53, %rd1, %rd52;
	ld.global.f32 	%f101, [%rd53];
	fma.rn.f32 	%f103, %f100, %f101, %f103;
$L__BB0_51:
	add.s32 	%r49, %r10, %r2;
	cvta.to.global.u64 	%rd54, %rd2;
	mul.wide.u32 	%rd55, %r49, 4;
	add.s64 	%rd56, %rd54, %rd55;
	st.global.f32 	[%rd56], %f103;
$L__BB0_52:
	ret;

}


// ===== COMPILED SASS (sm_100) =====

	.target	sm_100

	.elftype	@"ET_EXEC"


//--------------------- .note.nv.tkinfo           --------------------------
	.section	.note.nv.tkinfo,"",@"SHT_NOTE"
	.sectionflags	@"SHF_NOTE_NV_TKINFO"
	.tkinfo
        /*0018*/ 	.word	0x00000002
        /*0030*/ 	.string	""
        /*0030*/ 	.string	"ptxas"
        /*0030*/ 	.string	"Cuda compilation tools, release 13.0, V13.0.88"
        /*0030*/ 	.string	"Build cuda_13.0.r13.0/compiler.36424714_0"
        /*0030*/ 	.string	"-arch sm_100 -m 64 "



//--------------------- .note.nv.cuinfo           --------------------------
	.section	.note.nv.cuinfo,"",@"SHT_NOTE"
	.sectionflags	@"SHF_NOTE_NV_CUINFO"
        /*0018*/ 	.short	0x0002
        /*001a*/ 	.short	0x0064
        /*001c*/ 	.short	0x0082
	.zero		2


//--------------------- .nv.info                  --------------------------
	.section	.nv.info,"",@"SHT_CUDA_INFO"
	.align	4


	//----- nvinfo : EIATTR_REGCOUNT
	.align		4
        /*0000*/ 	.byte	0x04, 0x2f
        /*0002*/ 	.short	(.L_2 - .L_1)
	.align		4
.L_1:
        /*0004*/ 	.word	index@(_Z18convolution_kernelPfS_jj)
        /*0008*/ 	.word	0x00000020


	//----- nvinfo : EIATTR_FRAME_SIZE
	.align		4
.L_2:
        /*000c*/ 	.byte	0x04, 0x11
        /*000e*/ 	.short	(.L_4 - .L_3)
	.align		4
.L_3:
        /*0010*/ 	.word	index@(_Z18convolution_kernelPfS_jj)
        /*0014*/ 	.word	0x00000000


	//----- nvinfo : EIATTR_MIN_STACK_SIZE
	.align		4
.L_4:
        /*0018*/ 	.byte	0x04, 0x12
        /*001a*/ 	.short	(.L_6 - .L_5)
	.align		4
.L_5:
        /*001c*/ 	.word	index@(_Z18convolution_kernelPfS_jj)
        /*0020*/ 	.word	0x00000000
.L_6:


//--------------------- .nv.compat                --------------------------
	.section	.nv.compat,"",@"SHT_CUDA_COMPAT_INFO"
	.align	4
        /*0000*/ 	.byte	0x02, 0x09, 0x00, 0x00, 0x02, 0x02, 0x01, 0x00, 0x02, 0x05, 0x05, 0x00, 0x03, 0x07, 0x01, 0x01
        /*0010*/ 	.byte	0x02, 0x03, 0x00, 0x00, 0x02, 0x06, 0x01, 0x00, 0x04, 0x0b, 0x08, 0x00, 0x09, 0x00, 0x00, 0x00
        /*0020*/ 	.byte	0x00, 0x00, 0x00, 0x00


//--------------------- .nv.info._Z18convolution_kernelPfS_jj --------------------------
	.section	.nv.info._Z18convolution_kernelPfS_jj,"",@"SHT_CUDA_INFO"
	.sectionflags	@""
	.align	4


	//----- nvinfo : EIATTR_CUDA_API_VERSION
	.align		4
        /*0000*/ 	.byte	0x04, 0x37
        /*0002*/ 	.short	(.L_8 - .L_7)
.L_7:
        /*0004*/ 	.word	0x00000082


	//----- nvinfo : EIATTR_KPARAM_INFO
	.align		4
.L_8:
        /*0008*/ 	.byte	0x04, 0x17
        /*000a*/ 	.short	(.L_10 - .L_9)
.L_9:
        /*000c*/ 	.word	0x00000000
        /*0010*/ 	.short	0x0003
        /*0012*/ 	.short	0x0014
        /*0014*/ 	.byte	0x00, 0xf0, 0x11, 0x00


	//----- nvinfo : EIATTR_KPARAM_INFO
	.align		4
.L_10:
        /*0018*/ 	.byte	0x04, 0x17
        /*001a*/ 	.short	(.L_12 - .L_11)
.L_11:
        /*001c*/ 	.word	0x00000000
        /*0020*/ 	.short	0x0002
        /*0022*/ 	.short	0x0010
        /*0024*/ 	.byte	0x00, 0xf0, 0x11, 0x00


	//----- nvinfo : EIATTR_KPARAM_INFO
	.align		4
.L_12:
        /*0028*/ 	.byte	0x04, 0x17
        /*002a*/ 	.short	(.L_14 - .L_13)
.L_13:
        /*002c*/ 	.word	0x00000000
        /*0030*/ 	.short	0x0001
        /*0032*/ 	.short	0x0008
        /*0034*/ 	.byte	0x00, 0xf5, 0x21, 0x00


	//----- nvinfo : EIATTR_KPARAM_INFO
	.align		4
.L_14:
        /*0038*/ 	.byte	0x04, 0x17
        /*003a*/ 	.short	(.L_16 - .L_15)
.L_15:
        /*003c*/ 	.word	0x00000000
        /*0040*/ 	.short	0x0000
        /*0042*/ 	.short	0x0000
        /*0044*/ 	.byte	0x00, 0xf5, 0x21, 0x00


	//----- nvinfo : EIATTR_SPARSE_MMA_MASK
	.align		4
.L_16:
        /*0048*/ 	.byte	0x03, 0x50
        /*004a*/ 	.short	0x0000


	//----- nvinfo : EIATTR_MAXREG_COUNT
	.align		4
        /*004c*/ 	.byte	0x03, 0x1b
        /*004e*/ 	.short	0x00ff


	//----- nvinfo : EIATTR_MERCURY_ISA_VERSION
	.align		4
        /*0050*/ 	.byte	0x03, 0x5f
        /*0052*/ 	.short	0x0101


	//----- nvinfo : EIATTR_VRC_CTA_INIT_COUNT
	.align		4
        /*0054*/ 	.byte	0x02, 0x4a
	.zero		1
	.zero		1


	//----- nvinfo : EIATTR_EXIT_INSTR_OFFSETS
	.align		4
        /*0058*/ 	.byte	0x04, 0x1c
        /*005a*/ 	.short	(.L_18 - .L_17)


	//   ....[0]....
.L_17:
        /*005c*/ 	.word	0x000000c0


	//   ....[1]....
        /*0060*/ 	.word	0x00000d30


	//----- nvinfo : EIATTR_CBANK_PARAM_SIZE
	.align		4
.L_18:
        /*0064*/ 	.byte	0x03, 0x19
        /*0066*/ 	.short	0x0018


	//----- nvinfo : EIATTR_PARAM_CBANK
	.align		4
        /*0068*/ 	.byte	0x04, 0x0a
        /*006a*/ 	.short	(.L_20 - .L_19)
	.align		4
.L_19:
        /*006c*/ 	.word	index@(.nv.constant0._Z18convolution_kernelPfS_jj)
        /*0070*/ 	.short	0x0380
        /*0072*/ 	.short	0x0018


	//----- nvinfo : EIATTR_SW_WAR
	.align		4
.L_20:
        /*0074*/ 	.byte	0x04, 0x36
        /*0076*/ 	.short	(.L_22 - .L_21)
.L_21:
        /*0078*/ 	.word	0x00000008
.L_22:


//--------------------- .nv.callgraph             --------------------------
	.section	.nv.callgraph,"",@"SHT_CUDA_CALLGRAPH"
	.align	4
	.sectionentsize	8
	.align		4
        /*0000*/ 	.word	0x00000000
	.align		4
        /*0004*/ 	.word	0xffffffff
	.align		4
        /*0008*/ 	.word	0x00000000
	.align		4
        /*000c*/ 	.word	0xfffffffe
	.align		4
        /*0010*/ 	.word	0x00000000
	.align		4
        /*0014*/ 	.word	0xfffffffd
	.align		4
        /*0018*/ 	.word	0x00000000
	.align		4
        /*001c*/ 	.word	0xfffffffc


//--------------------- .nv.constant3             --------------------------
	.section	.nv.constant3,"a",@progbits
	.align	4
.nv.constant3:
	.type		mask_c,@object
	.size		mask_c,(.L_0 - mask_c)
mask_c:
	.zero		100
.L_0:


//--------------------- .text._Z18convolution_kernelPfS_jj --------------------------
	.section	.text._Z18convolution_kernelPfS_jj,"ax",@progbits
	.align	128
        .global         _Z18convolution_kernelPfS_jj
        .type           _Z18convolution_kernelPfS_jj,@function
        .size           _Z18convolution_kernelPfS_jj,(.L_x_1 - _Z18convolution_kernelPfS_jj)
        .other          _Z18convolution_kernelPfS_jj,@"STO_CUDA_ENTRY STV_DEFAULT"
_Z18convolution_kernelPfS_jj:
.text._Z18convolution_kernelPfS_jj:
[----:B------:R-:W-:Y:S01]  /*0000*/  LDC R1, c[0x0][0x37c] ;  /* 0x0000df00ff017b82 */ /* 0x000fe20000000800 */
[----:B------:R-:W0:Y:S07]  /*0010*/  S2R R3, SR_TID.Y ;  /* 0x0000000000037919 */ /* 0x000e2e0000002200 */
[----:B------:R-:W0:Y:S01]  /*0020*/  S2UR UR4, SR_CTAID.Y ;  /* 0x00000000000479c3 */ /* 0x000e220000002600 */
[----:B------:R-:W1:Y:S07]  /*0030*/  S2R R0, SR_TID.X ;  /* 0x0000000000007919 */ /* 0x000e6e0000002100 */
[----:B------:R-:W0:Y:S08]  /*0040*/  LDC R2, c[0x0][0x364] ;  /* 0x0000d900ff027b82 */ /* 0x000e300000000800 */
[----:B------:R-:W1:Y:S08]  /*0050*/  S2UR UR5, SR_CTAID.X ;  /* 0x00000000000579c3 */ /* 0x000e700000002500 */
[----:B------:R-:W1:Y:S08]  /*0060*/  LDC R7, c[0x0][0x360] ;  /* 0x0000d800ff077b82 */ /* 0x000e700000000800 */
[----:B------:R-:W2:Y:S01]  /*0070*/  LDC.64 R14, c[0x0][0x390] ;  /* 0x0000e400ff0e7b82 */ /* 0x000ea20000000a00 */
[----:B0-----:R-:W-:-:S02]  /*0080*/  IMAD R2, R2, UR4, R3 ;  /* 0x0000000402027c24 */ /* 0x001fc4000f8e0203 */
[----:B-1----:R-:W-:-:S03]  /*0090*/  IMAD R7, R7, UR5, R0 ;  /* 0x0000000507077c24 */ /* 0x002fc6000f8e0200 */
[----:B--2---:R-:W-:-:S04]  /*00a0*/  ISETP.GE.U32.AND P0, PT, R2, R15, PT ;  /* 0x0000000f0200720c */ /* 0x004fc80003f06070 */
[----:B------:R-:W-:-:S13]  /*00b0*/  ISETP.GE.U32.OR P0, PT, R7, R14, P0 ;  /* 0x0000000e0700720c */ /* 0x000fda0000706470 */
[----:B------:R-:W-:Y:S05]  /*00c0*/  @P0 EXIT ;  /* 0x000000000000094d */ /* 0x000fea0003800000 */
[C---:B------:R-:W-:Y:S01]  /*00d0*/  ISETP.GT.U32.AND P3, PT, R2.reuse, 0x1, PT ;  /* 0x000000010200780c */ /* 0x040fe20003f64070 */
[----:B------:R-:W0:Y:S01]  /*00e0*/  LDCU.64 UR4, c[0x0][0x358] ;  /* 0x00006b00ff0477ac */ /* 0x000e220008000a00 */
[C---:B------:R-:W-:Y:S02]  /*00f0*/  ISETP.GT.AND P4, PT, R7.reuse, 0x1, PT ;  /* 0x000000010700780c */ /* 0x040fe40003f84270 */
[----:B------:R-:W-:Y:S02]  /*0100*/  IADD3 R8, PT, PT, R2, -0x2, RZ ;  /* 0xfffffffe02087810 */ /* 0x000fe40007ffe0ff */
[----:B------:R-:W-:Y:S02]  /*0110*/  IADD3 R5, PT, PT, R7, -0x2, RZ ;  /* 0xfffffffe07057810 */ /* 0x000fe40007ffe0ff */
[----:B------:R-:W-:Y:S02]  /*0120*/  ISETP.LT.U32.AND P3, PT, R8, R15, P3 ;  /* 0x0000000f0800720c */ /* 0x000fe40001f61070 */
[----:B------:R-:W-:-:S04]  /*0130*/  ISETP.LT.U32.AND P4, PT, R5, R14, P4 ;  /* 0x0000000e0500720c */ /* 0x000fc80002781070 */
[----:B------:R-:W-:Y:S02]  /*0140*/  PLOP3.LUT P6, PT, P3, P4, PT, 0x80, 0x8 ;  /* 0x000000000008781c */ /* 0x000fe40001fc9070 */
[C---:B------:R-:W-:Y:S02]  /*0150*/  ISETP.GT.AND P0, PT, R7.reuse, RZ, PT ;  /* 0x000000ff0700720c */ /* 0x040fe40003f04270 */
[C---:B------:R-:W-:Y:S02]  /*0160*/  IADD3 R9, PT, PT, R7.reuse, -0x1, RZ ;  /* 0xffffffff07097810 */ /* 0x040fe40007ffe0ff */
[C---:B------:R-:W-:Y:S01]  /*0170*/  ISETP.LT.OR P5, PT, R7.reuse, RZ, !P3 ;  /* 0x000000ff0700720c */ /* 0x040fe20005fa1670 */
[----:B------:R-:W-:Y:S01]  /*0180*/  HFMA2 R0, -RZ, RZ, 0, 0 ;  /* 0x00000000ff007431 */ /* 0x000fe200000001ff */
[----:B------:R-:W-:Y:S01]  /*0190*/  ISETP.GT.AND P1, PT, R7, -0x2, PT ;  /* 0xfffffffe0700780c */ /* 0x000fe20003f24270 */
[----:B------:R-:W1:Y:S04]  /*01a0*/  @P4 LDC.64 R24, c[0x0][0x380] ;  /* 0x0000e000ff184b82 */ /* 0x000e680000000a00 */
[----:B------:R-:W-:-:S04]  /*01b0*/  @P6 IMAD R3, R8, R14, R5 ;  /* 0x0000000e08036224 */ /* 0x000fc800078e0205 */
[----:B------:R-:W2:Y:S01]  /*01c0*/  @P6 LDC.64 R12, c[0x0][0x380] ;  /* 0x0000e000ff0c6b82 */ /* 0x000ea20000000a00 */
[----:B------:R-:W-:-:S07]  /*01d0*/  ISETP.LT.U32.AND P0, PT, R9, R14, P0 ;  /* 0x0000000e0900720c */ /* 0x000fce0000701070 */
[----:B------:R-:W3:Y:S08]  /*01e0*/  @P6 LDC R21, c[0x3][RZ] ;  /* 0x00c00000ff156b82 */ /* 0x000ef00000000800 */
[----:B------:R-:W4:Y:S01]  /*01f0*/  @!P5 LDC.64 R10, c[0x0][0x380] ;  /* 0x0000e000ff0adb82 */ /* 0x000f220000000a00 */
[----:B--2---:R-:W-:-:S07]  /*0200*/  @P6 IMAD.WIDE.U32 R12, R3, 0x4, R12 ;  /* 0x00000004030c6825 */ /* 0x004fce00078e000c */
[----:B------:R-:W2:Y:S01]  /*0210*/  @!P5 LDC R6, c[0x3][0x8] ;  /* 0x00c00200ff06db82 */ /* 0x000ea20000000800 */
[----:B0-----:R0:W3:Y:S01]  /*0220*/  @P6 LDG.E R4, desc[UR4][R12.64] ;  /* 0x000000040c046981 */ /* 0x0010e2000c1e1900 */
[----:B------:R-:W-:Y:S02]  /*0230*/  PLOP3.LUT P2, PT, P3, P0, PT, 0x80, 0x8 ;  /* 0x000000000008781c */ /* 0x000fe40001f41070 */
[----:B------:R-:W-:-:S04]  /*0240*/  IADD3 R3, PT, PT, R7, 0x1, RZ ;  /* 0x0000000107037810 */ /* 0x000fc80007ffe0ff */
[----:B------:R-:W5:Y:S01]  /*0250*/  @P0 LDC.64 R22, c[0x0][0x380] ;  /* 0x0000e000ff160b82 */ /* 0x000f620000000a00 */
[----:B------:R-:W-:-:S07]  /*0260*/  ISETP.LT.U32.AND P1, PT, R3, R14, P1 ;  /* 0x0000000e0300720c */ /* 0x000fce0000f21070 */
[----:B------:R-:W0:Y:S01]  /*0270*/  @P2 LDC.64 R16, c[0x0][0x380] ;  /* 0x0000e000ff102b82 */ /* 0x000e220000000a00 */
[----:B------:R-:W-:-:S04]  /*0280*/  @P2 IMAD R19, R8, R14, R9 ;  /* 0x0000000e08132224 */ /* 0x000fc800078e0209 */
[----:B0-----:R-:W-:-:S04]  /*0290*/  @P2 IMAD.WIDE.U32 R12, R19, 0x4, R16 ;  /* 0x00000004130c2825 */ /* 0x001fc800078e0010 */
[----:B------:R-:W-:Y:S02]  /*02a0*/  @!P5 IMAD R17, R8, R14, R7 ;  /* 0x0000000e0811d224 */ /* 0x000fe400078e0207 */
[----:B------:R-:W2:Y:S02]  /*02b0*/  @P2 LDG.E R13, desc[UR4][R12.64] ;  /* 0x000000040c0d2981 */ /* 0x000ea4000c1e1900 */
[----:B----4-:R-:W-:-:S06]  /*02c0*/  @!P5 IMAD.WIDE.U32 R16, R17, 0x4, R10 ;  /* 0x000000041110d825 */ /* 0x010fcc00078e000a */
[----:B------:R-:W4:Y:S01]  /*02d0*/  @!P5 LDG.E R17, desc[UR4][R16.64] ;  /* 0x000000041011d981 */ /* 0x000f22000c1e1900 */
[----:B---3--:R-:W-:Y:S01]  /*02e0*/  @P6 FFMA R0, R4, R21, RZ ;  /* 0x0000001504006223 */ /* 0x008fe200000000ff */
[----:B------:R-:W-:Y:S01]  /*02f0*/  PLOP3.LUT P6, PT, P3, P1, PT, 0x80, 0x8 ;  /* 0x000000000008781c */ /* 0x000fe20001fc3070 */
[----:B------:R-:W2:-:S12]  /*0300*/  @P2 LDC R4, c[0x3][0x4] ;  /* 0x00c00100ff042b82 */ /* 0x000e980000000800 */
[----:B------:R-:W0:Y:S01]  /*0310*/  @P6 LDC.64 R18, c[0x0][0x380] ;  /* 0x0000e000ff126b82 */ /* 0x000e220000000a00 */
[----:B------:R-:W-:-:S07]  /*0320*/  @P6 IMAD R11, R8, R14, R3 ;  /* 0x0000000e080b6224 */ /* 0x000fce00078e0203 */
[----:B------:R-:W3:Y:S01]  /*0330*/  @P6 LDC R10, c[0x3][0xc] ;  /* 0x00c00300ff0a6b82 */ /* 0x000ee20000000800 */
[----:B0-----:R-:W-:-:S06]  /*0340*/  @P6 IMAD.WIDE.U32 R18, R11, 0x4, R18 ;  /* 0x000000040b126825 */ /* 0x001fcc00078e0012 */
[----:B------:R-:W3:Y:S01]  /*0350*/  @P6 LDG.E R19, desc[UR4][R18.64] ;  /* 0x0000000412136981 */ /* 0x000ee2000c1e1900 */
[----:B--2---:R-:W-:Y:S01]  /*0360*/  @P2 FFMA R0, R13, R4, R0 ;  /* 0x000000040d002223 */ /* 0x004fe20000000000 */
[C---:B------:R-:W-:Y:S02]  /*0370*/  ISETP.GT.AND P2, PT, R7.reuse, -0x3, PT ;  /* 0xfffffffd0700780c */ /* 0x040fe40003f44270 */
[----:B------:R-:W-:-:S04]  /*0380*/  IADD3 R11, PT, PT, R7, 0x2, RZ ;  /* 0x00000002070b7810 */ /* 0x000fc80007ffe0ff */
[----:B------:R-:W-:Y:S02]  /*0390*/  ISETP.LT.U32.AND P2, PT, R11, R14, P2 ;  /* 0x0000000e0b00720c */ /* 0x000fe40001741070 */
[----:B------:R-:W-:Y:S02]  /*03a0*/  IADD3 R4, PT, PT, R2, -0x1, RZ ;  /* 0xffffffff02047810 */ /* 0x000fe40007ffe0ff */
[----:B------:R-:W-:Y:S01]  /*03b0*/  PLOP3.LUT P3, PT, P3, P2, PT, 0x80, 0x8 ;  /* 0x000000000008781c */ /* 0x000fe20001f65070 */
[----:B----4-:R-:W-:Y:S01]  /*03c0*/  @!P5 FFMA R0, R17, R6, R0 ;  /* 0x000000061100d223 */ /* 0x010fe20000000000 */
[----:B------:R-:W-:-:S11]  /*03d0*/  ISETP.GE.U32.OR P5, PT, R4, R15, !P4 ;  /* 0x0000000f0400720c */ /* 0x000fd600067a6470 */
[----:B------:R-:W0:Y:S08]  /*03e0*/  @P3 LDC.64 R16, c[0x0][0x380] ;  /* 0x0000e000ff103b82 */ /* 0x000e300000000a00 */
[----:B------:R-:W2:Y:S01]  /*03f0*/  @!P5 LDC.64 R12, c[0x0][0x380] ;  /* 0x0000e000ff0cdb82 */ /* 0x000ea20000000a00 */
[CC--:B------:R-:W-:Y:S02]  /*0400*/  IMAD R6, R8.reuse, R14.reuse, R14 ;  /* 0x0000000e08067224 */ /* 0x0c0fe400078e020e */
[----:B------:R-:W-:-:S05]  /*0410*/  @P3 IMAD R21, R8, R14, R11 ;  /* 0x0000000e08153224 */ /* 0x000fca00078e020b */
[----:B------:R-:W4:Y:S01]  /*0420*/  @P3 LDC R8, c[0x3][0x10] ;  /* 0x00c00400ff083b82 */ /* 0x000f220000000800 */
[----:B0-----:R-:W-:-:S06]  /*0430*/  @P3 IMAD.WIDE.U32 R16, R21, 0x4, R16 ;  /* 0x0000000415103825 */ /* 0x001fcc00078e0010 */
[----:B------:R-:W4:Y:S01]  /*0440*/  @P3 LDG.E R17, desc[UR4][R16.64] ;  /* 0x0000000410113981 */ /* 0x000f22000c1e1900 */
[----:B---3--:R-:W-:Y:S01]  /*0450*/  @P6 FFMA R0, R19, R10, R0 ;  /* 0x0000000a13006223 */ /* 0x008fe20000000000 */
[----:B------:R-:W-:Y:S01]  /*0460*/  @!P5 IADD3 R19, PT, PT, R5, R6, RZ ;  /* 0x000000060513d210 */ /* 0x000fe20007ffe0ff */
[----:B------:R-:W0:Y:S01]  /*0470*/  @!P5 LDC R10, c[0x3][0x14] ;  /* 0x00c00500ff0adb82 */ /* 0x000e220000000800 */
[----:B------:R-:W-:-:S03]  /*0480*/  ISETP.GE.U32.OR P6, PT, R4, R15, !P0 ;  /* 0x0000000f0400720c */ /* 0x000fc600047c6470 */
[----:B--2---:R-:W-:-:S06]  /*0490*/  @!P5 IMAD.WIDE.U32 R12, R19, 0x4, R12 ;  /* 0x00000004130cd825 */ /* 0x004fcc00078e000c */
[----:B------:R-:W0:Y:S04]  /*04a0*/  @!P5 LDG.E R13, desc[UR4][R12.64] ;  /* 0x000000040c0dd981 */ /* 0x000e28000c1e1900 */
[----:B------:R-:W2:Y:S01]  /*04b0*/  @!P6 LDC.64 R18, c[0x0][0x380] ;  /* 0x0000e000ff12eb82 */ /* 0x000ea20000000a00 */
[----:B------:R-:W-:-:S05]  /*04c0*/  @!P6 IADD3 R21, PT, PT, R9, R6, RZ ;  /* 0x000000060915e210 */ /* 0x000fca0007ffe0ff */
[----:B--2---:R-:W-:-:S06]  /*04d0*/  @!P6 IMAD.WIDE.U32 R18, R21, 0x4, R18 ;  /* 0x000000041512e825 */ /* 0x004fcc00078e0012 */
[----:B------:R-:W2:Y:S01]  /*04e0*/  @!P6 LDG.E R19, desc[UR4][R18.64] ;  /* 0x000000041213e981 */ /* 0x000ea2000c1e1900 */
[----:B----4-:R-:W-:Y:S01]  /*04f0*/  @P3 FFMA R0, R17, R8, R0 ;  /* 0x0000000811003223 */ /* 0x010fe20000000000 */
[----:B------:R-:W-:Y:S01]  /*0500*/  ISETP.GE.AND P3, PT, R7, RZ, PT ;  /* 0x000000ff0700720c */ /* 0x000fe20003f66270 */
[----:B------:R-:W2:Y:S02]  /*0510*/  @!P6 LDC R8, c[0x3][0x18] ;  /* 0x00c00600ff08eb82 */ /* 0x000ea40000000800 */
[----:B0-----:R-:W-:Y:S01]  /*0520*/  @!P5 FFMA R0, R13, R10, R0 ;  /* 0x0000000a0d00d223 */ /* 0x001fe20000000000 */
[----:B------:R-:W-:-:S13]  /*0530*/  ISETP.GE.U32.OR P5, PT, R4, R15, !P3 ;  /* 0x0000000f0400720c */ /* 0x000fda0005fa6470 */
[----:B------:R-:W0:Y:S01]  /*0540*/  @!P5 LDC.64 R12, c[0x0][0x380] ;  /* 0x0000e000ff0cdb82 */ /* 0x000e220000000a00 */
[----:B------:R-:W-:Y:S02]  /*0550*/  @!P5 IMAD.IADD R17, R7, 0x1, R6 ;  /* 0x000000010711d824 */ /* 0x000fe400078e0206 */
[----:B--2---:R-:W-:Y:S01]  /*0560*/  @!P6 FFMA R0, R19, R8, R0 ;  /* 0x000000081300e223 */ /* 0x004fe20000000000 */
[----:B------:R-:W-:-:S04]  /*0570*/  ISETP.GE.U32.OR P6, PT, R4, R15, !P1 ;  /* 0x0000000f0400720c */ /* 0x000fc80004fc6470 */
[----:B------:R-:W2:Y:S01]  /*0580*/  @!P5 LDC R8, c[0x3][0x1c] ;  /* 0x00c00700ff08db82 */ /* 0x000ea20000000800 */
[----:B0-----:R-:W-:-:S06]  /*0590*/  @!P5 IMAD.WIDE.U32 R12, R17, 0x4, R12 ;  /* 0x00000004110cd825 */ /* 0x001fcc00078e000c */
[----:B------:R-:W2:Y:S02]  /*05a0*/  @!P5 LDG.E R13, desc[UR4][R12.64] ;  /* 0x000000040c0dd981 */ /* 0x000ea4000c1e1900 */
[----:B------:R-:W0:Y:S01]  /*05b0*/  @!P6 LDC.64 R16, c[0x0][0x380] ;  /* 0x0000e000ff10eb82 */ /* 0x000e220000000a00 */
[----:B------:R-:W-:-:S05]  /*05c0*/  @!P6 IADD3 R19, PT, PT, R3, R6, RZ ;  /* 0x000000060313e210 */ /* 0x000fca0007ffe0ff */
[----:B0-----:R-:W-:Y:S02]  /*05d0*/  @!P6 IMAD.WIDE.U32 R16, R19, 0x4, R16 ;  /* 0x000000041310e825 */ /* 0x001fe400078e0010 */
[----:B------:R-:W0:Y:S04]  /*05e0*/  @P3 LDC.64 R18, c[0x0][0x380] ;  /* 0x0000e000ff123b82 */ /* 0x000e280000000a00 */
[----:B------:R-:W3:Y:S01]  /*05f0*/  @!P6 LDG.E R17, desc[UR4][R16.64] ;  /* 0x000000041011e981 */ /* 0x000ee2000c1e1900 */
[----:B--2---:R-:W-:Y:S01]  /*0600*/  @!P5 FFMA R0, R13, R8, R0 ;  /* 0x000000080d00d223 */ /* 0x004fe20000000000 */
[----:B------:R-:W-:Y:S02]  /*0610*/  ISETP.GE.U32.OR P5, PT, R4, R15, !P2 ;  /* 0x0000000f0400720c */ /* 0x000fe400057a6470 */
[----:B------:R-:W3:Y:S11]  /*0620*/  @!P6 LDC R8, c[0x3][0x20] ;  /* 0x00c00800ff08eb82 */ /* 0x000ef60000000800 */
[----:B------:R-:W2:Y:S01]  /*0630*/  @!P5 LDC.64 R26, c[0x0][0x380] ;  /* 0x0000e000ff1adb82 */ /* 0x000ea20000000a00 */
[----:B------:R-:W-:-:S02]  /*0640*/  IADD3 R4, PT, PT, R2, 0x1, RZ ;  /* 0x0000000102047810 */ /* 0x000fc40007ffe0ff */
[----:B------:R-:W-:Y:S02]  /*0650*/  @!P5 IADD3 R13, PT, PT, R11, R6, RZ ;  /* 0x000000060b0dd210 */ /* 0x000fe40007ffe0ff */
[----:B------:R-:W-:Y:S01]  /*0660*/  IADD3 R6, PT, PT, R6, R14, RZ ;  /* 0x0000000e06067210 */ /* 0x000fe20007ffe0ff */
[----:B---3--:R-:W-:Y:S01]  /*0670*/  @!P6 FFMA R0, R17, R8, R0 ;  /* 0x000000081100e223 */ /* 0x008fe20000000000 */
[----:B------:R-:W-:Y:S01]  /*0680*/  ISETP.GE.U32.OR P6, PT, R4, R15, !P4 ;  /* 0x0000000f0400720c */ /* 0x000fe200067c6470 */
[----:B------:R-:W3:Y:S01]  /*0690*/  @P2 LDC.64 R16, c[0x0][0x380] ;  /* 0x0000e000ff102b82 */ /* 0x000ee20000000a00 */
[----:B--2---:R-:W-:-:S07]  /*06a0*/  @!P5 IMAD.WIDE.U32 R26, R13, 0x4, R26 ;  /* 0x000000040d1ad825 */ /* 0x004fce00078e001a */
[----:B------:R-:W2:Y:S01]  /*06b0*/  @P1 LDC.64 R12, c[0x0][0x380] ;  /* 0x0000e000ff0c1b82 */ /* 0x000ea20000000a00 */
[-C--:B------:R-:W-:Y:S01]  /*06c0*/  @P4 IADD3 R29, PT, PT, R5, R6.reuse, RZ ;  /* 0x00000006051d4210 */ /* 0x080fe20007ffe0ff */
[----:B------:R-:W4:Y:S01]  /*06d0*/  @!P5 LDG.E R27, desc[UR4][R26.64] ;  /* 0x000000041a1bd981 */ /* 0x000f22000c1e1900 */
[----:B------:R-:W-:-:S05]  /*06e0*/  @P0 IADD3 R8, PT, PT, R9, R6, RZ ;  /* 0x0000000609080210 */ /* 0x000fca0007ffe0ff */
[----:B------:R-:W3:Y:S01]  /*06f0*/  @!P6 LDC.64 R20, c[0x0][0x380] ;  /* 0x0000e000ff14eb82 */ /* 0x000ee20000000a00 */
[----:B-1----:R-:W-:Y:S01]  /*0700*/  @P4 IMAD.WIDE.U32 R24, R29, 0x4, R24 ;  /* 0x000000041d184825 */ /* 0x002fe200078e0018 */
[----:B------:R-:W-:-:S03]  /*0710*/  @P1 IADD3 R10, PT, PT, R3, R6, RZ ;  /* 0x00000006030a1210 */ /* 0x000fc60007ffe0ff */
[----:B-----5:R-:W-:Y:S02]  /*0720*/  @P0 IMAD.WIDE.U32 R22, R8, 0x4, R22 ;  /* 0x0000000408160825 */ /* 0x020fe400078e0016 */
[----:B------:R1:W5:Y:S02]  /*0730*/  @P4 LDG.E R25, desc[UR4][R24.64] ;  /* 0x0000000418194981 */ /* 0x000364000c1e1900 */
[----:B------:R-:W-:Y:S01]  /*0740*/  IMAD.IADD R29, R7, 0x1, R6 ;  /* 0x00000001071d7824 */ /* 0x000fe200078e0206 */
[----:B------:R-:W-:Y:S01]  /*0750*/  @P2 IADD3 R8, PT, PT, R11, R6, RZ ;  /* 0x000000060b082210 */ /* 0x000fe20007ffe0ff */
[----:B------:R3:W5:Y:S02]  /*0760*/  @P0 LDG.E R23, desc[UR4][R22.64] ;  /* 0x0000000416170981 */ /* 0x000764000c1e1900 */
[----:B0-----:R-:W-:Y:S01]  /*0770*/  @P3 IMAD.WIDE.U32 R18, R29, 0x4, R18 ;  /* 0x000000041d123825 */ /* 0x001fe200078e0012 */
[----:B------:R-:W-:-:S03]  /*0780*/  IADD3 R6, PT, PT, R6, R14, RZ ;  /* 0x0000000e06067210 */ /* 0x000fc60007ffe0ff */
[----:B--2---:R-:W-:Y:S01]  /*0790*/  @P1 IMAD.WIDE.U32 R12, R10, 0x4, R12 ;  /* 0x000000040a0c1825 */ /* 0x004fe200078e000c */
[----:B------:R-:W-:Y:S01]  /*07a0*/  @!P6 IADD3 R10, PT, PT, R5, R6, RZ ;  /* 0x00000006050ae210 */ /* 0x000fe20007ffe0ff */
[----:B------:R0:W2:Y:S01]  /*07b0*/  @P3 LDG.E R19, desc[UR4][R18.64] ;  /* 0x0000000412133981 */ /* 0x0000a2000c1e1900 */
[----:B-1----:R-:W2:Y:S01]  /*07c0*/  @P3 LDC R24, c[0x3][0x30] ;  /* 0x00c00c00ff183b82 */ /* 0x002ea20000000800 */
[----:B---3--:R-:W-:Y:S02]  /*07d0*/  @P2 IMAD.WIDE.U32 R16, R8, 0x4, R16 ;  /* 0x0000000408102825 */ /* 0x008fe400078e0010 */
[----:B------:R1:W3:Y:S02]  /*07e0*/  @P1 LDG.E R13, desc[UR4][R12.64] ;  /* 0x000000040c0d1981 */ /* 0x0002e4000c1e1900 */
[----:B------:R-:W-:Y:S02]  /*07f0*/  @!P6 IMAD.WIDE.U32 R20, R10, 0x4, R20 ;  /* 0x000000040a14e825 */ /* 0x000fe400078e0014 */
[----:B------:R-:W3:Y:S01]  /*0800*/  @P2 LDG.E R17, desc[UR4][R16.64] ;  /* 0x0000000410112981 */ /* 0x000ee2000c1e1900 */
[----:B------:R-:W4:Y:S03]  /*0810*/  @!P5 LDC R8, c[0x3][0x24] ;  /* 0x00c00900ff08db82 */ /* 0x000f260000000800 */
[----:B------:R-:W3:Y:S05]  /*0820*/  @!P6 LDG.E R21, desc[UR4][R20.64] ;  /* 0x000000041415e981 */ /* 0x000eea000c1e1900 */
[----:B------:R-:W5:Y:S08]  /*0830*/  @P4 LDC R10, c[0x3][0x28] ;  /* 0x00c00a00ff0a4b82 */ /* 0x000f700000000800 */
[----:B------:R-:W5:Y:S08]  /*0840*/  @P0 LDC R22, c[0x3][0x2c] ;  /* 0x00c00b00ff160b82 */ /* 0x000f700000000800 */
[----:B0-----:R-:W3:Y:S08]  /*0850*/  @P1 LDC R18, c[0x3][0x34] ;  /* 0x00c00d00ff121b82 */ /* 0x001ef00000000800 */
[----:B-1----:R-:W0:Y:S01]  /*0860*/  @!P6 LDC R12, c[0x3][0x3c] ;  /* 0x00c00f00ff0ceb82 */ /* 0x002e220000000800 */
[----:B----4-:R-:W-:-:S07]  /*0870*/  @!P5 FFMA R0, R27, R8, R0 ;  /* 0x000000081b00d223 */ /* 0x010fce0000000000 */
[----:B------:R-:W1:Y:S01]  /*0880*/  @P2 LDC R8, c[0x3][0x38] ;  /* 0x00c00e00ff082b82 */ /* 0x000e620000000800 */
[----:B-----5:R-:W-:-:S04]  /*0890*/  @P4 FFMA R0, R25, R10, R0 ;  /* 0x0000000a19004223 */ /* 0x020fc80000000000 */
[----:B------:R-:W-:Y:S01]  /*08a0*/  @P0 FFMA R0, R23, R22, R0 ;  /* 0x0000001617000223 */ /* 0x000fe20000000000 */
[----:B------:R-:W-:-:S03]  /*08b0*/  ISETP.GE.U32.OR P5, PT, R4, R15, !P0 ;  /* 0x0000000f0400720c */ /* 0x000fc600047a6470 */
[----:B--2---:R-:W-:-:S04]  /*08c0*/  @P3 FFMA R0, R19, R24, R0 ;  /* 0x0000001813003223 */ /* 0x004fc80000000000 */
[----:B---3--:R-:W-:-:S04]  /*08d0*/  @P1 FFMA R0, R13, R18, R0 ;  /* 0x000000120d001223 */ /* 0x008fc80000000000 */
[----:B-1----:R-:W-:Y:S02]  /*08e0*/  @P2 FFMA R0, R17, R8, R0 ;  /* 0x0000000811002223 */ /* 0x002fe40000000000 */
[----:B------:R-:W1:Y:S02]  /*08f0*/  @!P5 LDC.64 R16, c[0x0][0x380] ;  /* 0x0000e000ff10db82 */ /* 0x000e640000000a00 */
[----:B0-----:R-:W-:Y:S01]  /*0900*/  @!P6 FFMA R0, R21, R12, R0 ;  /* 0x0000000c1500e223 */ /* 0x001fe20000000000 */
[----:B------:R-:W-:Y:S02]  /*0910*/  ISETP.GE.U32.OR P6, PT, R4, R15, !P3 ;  /* 0x0000000f0400720c */ /* 0x000fe40005fc6470 */
[----:B------:R-:W-:-:S03]  /*0920*/  @!P5 IADD3 R19, PT, PT, R9, R6, RZ ;  /* 0x000000060913d210 */ /* 0x000fc60007ffe0ff */
[----:B------:R-:W0:Y:S08]  /*0930*/  @!P5 LDC R8, c[0x3][0x40] ;  /* 0x00c01000ff08db82 */ /* 0x000e300000000800 */
[----:B------:R-:W2:Y:S01]  /*0940*/  @!P6 LDC.64 R12, c[0x0][0x380] ;  /* 0x0000e000ff0ceb82 */ /* 0x000ea20000000a00 */
[----:B-1----:R-:W-:Y:S01]  /*0950*/  @!P5 IMAD.WIDE.U32 R16, R19, 0x4, R16 ;  /* 0x000000041310d825 */ /* 0x002fe200078e0010 */
[----:B------:R-:W-:-:S06]  /*0960*/  @!P6 IADD3 R19, PT, PT, R7, R6, RZ ;  /* 0x000000060713e210 */ /* 0x000fcc0007ffe0ff */
[----:B------:R-:W1:Y:S01]  /*0970*/  @!P6 LDC R10, c[0x3][0x44] ;  /* 0x00c01100ff0aeb82 */ /* 0x000e620000000800 */
[----:B------:R-:W0:Y:S01]  /*0980*/  @!P5 LDG.E R17, desc[UR4][R16.64] ;  /* 0x000000041011d981 */ /* 0x000e22000c1e1900 */
[----:B--2---:R-:W-:-:S06]  /*0990*/  @!P6 IMAD.WIDE.U32 R12, R19, 0x4, R12 ;  /* 0x00000004130ce825 */ /* 0x004fcc00078e000c */
[----:B------:R-:W1:Y:S01]  /*09a0*/  @!P6 LDG.E R13, desc[UR4][R12.64] ;  /* 0x000000040c0de981 */ /* 0x000e62000c1e1900 */
[----:B------:R-:W-:-:S04]  /*09b0*/  IADD3 R2, PT, PT, R2, 0x2, RZ ;  /* 0x0000000202027810 */ /* 0x000fc80007ffe0ff */
[CC--:B------:R-:W-:Y:S02]  /*09c0*/  ISETP.GE.U32.OR P4, PT, R2.reuse, R15.reuse, !P4 ;  /* 0x0000000f0200720c */ /* 0x0c0fe40006786470 */
[CC--:B------:R-:W-:Y:S02]  /*09d0*/  ISETP.GE.U32.OR P0, PT, R2.reuse, R15.reuse, !P0 ;  /* 0x0000000f0200720c */ /* 0x0c0fe40004706470 */
[----:B------:R-:W-:-:S11]  /*09e0*/  ISETP.GE.U32.OR P3, PT, R2, R15, !P3 ;  /* 0x0000000f0200720c */ /* 0x000fd60005f66470 */
[----:B------:R-:W2:Y:S08]  /*09f0*/  @!P0 LDC.64 R18, c[0x0][0x380] ;  /* 0x0000e000ff128b82 */ /* 0x000eb00000000a00 */
[----:B------:R-:W3:Y:S01]  /*0a00*/  @!P3 LDC.64 R20, c[0x0][0x380] ;  /* 0x0000e000ff14bb82 */ /* 0x000ee20000000a00 */
[----:B0-----:R-:W-:Y:S01]  /*0a10*/  @!P5 FFMA R0, R17, R8, R0 ;  /* 0x000000081100d223 */ /* 0x001fe20000000000 */
[----:B------:R-:W-:-:S06]  /*0a20*/  ISETP.GE.U32.OR P5, PT, R4, R15, !P1 ;  /* 0x0000000f0400720c */ /* 0x000fcc0004fa6470 */
[----:B------:R-:W0:Y:S01]  /*0a30*/  @!P4 LDC.64 R16, c[0x0][0x380] ;  /* 0x0000e000ff10cb82 */ /* 0x000e220000000a00 */
[----:B-1----:R-:W-:Y:S01]  /*0a40*/  @!P6 FFMA R0, R13, R10, R0 ;  /* 0x0000000a0d00e223 */ /* 0x002fe20000000000 */
[----:B------:R-:W-:-:S06]  /*0a50*/  ISETP.GE.U32.OR P6, PT, R4, R15, !P2 ;  /* 0x0000000f0400720c */ /* 0x000fcc00057c6470 */
[----:B------:R-:W1:Y:S01]  /*0a60*/  @!P5 LDC.64 R24, c[0x0][0x380] ;  /* 0x0000e000ff18db82 */ /* 0x000e620000000a00 */
[CC--:B------:R-:W-:Y:S02]  /*0a70*/  ISETP.GE.U32.OR P1, PT, R2.reuse, R15.reuse, !P1 ;  /* 0x0000000f0200720c */ /* 0x0c0fe40004f26470 */
[----:B------:R-:W-:-:S05]  /*0a80*/  ISETP.GE.U32.OR P2, PT, R2, R15, !P2 ;  /* 0x0000000f0200720c */ /* 0x000fca0005746470 */
[----:B------:R-:W4:Y:S01]  /*0a90*/  @!P6 LDC.64 R12, c[0x0][0x380] ;  /* 0x0000e000ff0ceb82 */ /* 0x000f220000000a00 */
[----:B------:R-:W-:Y:S01]  /*0aa0*/  @!P5 IMAD.IADD R15, R3, 0x1, R6 ;  /* 0x00000001030fd824 */ /* 0x000fe200078e0206 */
[----:B------:R-:W-:Y:S02]  /*0ab0*/  IADD3 R2, PT, PT, R6, R14, RZ ;  /* 0x0000000e06027210 */ /* 0x000fe40007ffe0ff */
[----:B------:R-:W-:-:S04]  /*0ac0*/  @!P6 IADD3 R27, PT, PT, R11, R6, RZ ;  /* 0x000000060b1be210 */ /* 0x000fc80007ffe0ff */
[----:B------:R-:W5:Y:S01]  /*0ad0*/  @!P1 LDC.64 R22, c[0x0][0x380] ;  /* 0x0000e000ff169b82 */ /* 0x000f620000000a00 */
[----:B-1----:R-:W-:Y:S01]  /*0ae0*/  @!P5 IMAD.WIDE.U32 R24, R15, 0x4, R24 ;  /* 0x000000040f18d825 */ /* 0x002fe200078e0018 */
[----:B------:R-:W-:-:S06]  /*0af0*/  @!P4 IADD3 R5, PT, PT, R5, R2, RZ ;  /* 0x000000020505c210 */ /* 0x000fcc0007ffe0ff */
[----:B------:R-:W1:Y:S01]  /*0b00*/  @!P2 LDC.64 R14, c[0x0][0x380] ;  /* 0x0000e000ff0eab82 */ /* 0x000e620000000a00 */
[----:B------:R-:W5:Y:S01]  /*0b10*/  @!P5 LDG.E R25, desc[UR4][R24.64] ;  /* 0x000000041819d981 */ /* 0x000f62000c1e1900 */
[----:B------:R-:W-:Y:S01]  /*0b20*/  @!P0 IADD3 R9, PT, PT, R9, R2, RZ ;  /* 0x0000000209098210 */ /* 0x000fe20007ffe0ff */
[----:B0-----:R-:W-:-:S04]  /*0b30*/  @!P4 IMAD.WIDE.U32 R16, R5, 0x4, R16 ;  /* 0x000000040510c825 */ /* 0x001fc800078e0010 */
[----:B----4-:R-:W-:Y:S01]  /*0b40*/  @!P6 IMAD.WIDE.U32 R12, R27, 0x4, R12 ;  /* 0x000000041b0ce825 */ /* 0x010fe200078e000c */
[-C--:B------:R-:W-:Y:S01]  /*0b50*/  @!P3 IADD3 R7, PT, PT, R7, R2.reuse, RZ ;  /* 0x000000020707b210 */ /* 0x080fe20007ffe0ff */
[----:B------:R-:W4:Y:S01]  /*0b60*/  @!P4 LDG.E R17, desc[UR4][R16.64] ;  /* 0x000000041011c981 */ /* 0x000f22000c1e1900 */
[-C--:B------:R-:W-:Y:S01]  /*0b70*/  @!P1 IADD3 R3, PT, PT, R3, R2.reuse, RZ ;  /* 0x0000000203039210 */ /* 0x080fe20007ffe0ff */
[----:B--2---:R-:W-:Y:S01]  /*0b80*/  @!P0 IMAD.WIDE.U32 R18, R9, 0x4, R18 ;  /* 0x0000000409128825 */ /* 0x004fe200078e0012 */
[----:B------:R-:W-:Y:S01]  /*0b90*/  @!P2 IADD3 R11, PT, PT, R11, R2, RZ ;  /* 0x000000020b0ba210 */ /* 0x000fe20007ffe0ff */
[----:B------:R-:W2:Y:S01]  /*0ba0*/  @!P6 LDG.E R13, desc[UR4][R12.64] ;  /* 0x000000040c0de981 */ /* 0x000ea2000c1e1900 */
[----:B------:R-:W0:Y:S01]  /*0bb0*/  @!P5 LDC R2, c[0x3][0x48] ;  /* 0x00c01200ff02db82 */ /* 0x000e220000000800 */
[----:B---3--:R-:W-:Y:S02]  /*0bc0*/  @!P3 IMAD.WIDE.U32 R20, R7, 0x4, R20 ;  /* 0x000000040714b825 */ /* 0x008fe400078e0014 */
[----:B------:R-:W3:Y:S02]  /*0bd0*/  @!P0 LDG.E R19, desc[UR4][R18.64] ;  /* 0x0000000412138981 */ /* 0x000ee4000c1e1900 */
[----:B-----5:R-:W-:-:S02]  /*0be0*/  @!P1 IMAD.WIDE.U32 R22, R3, 0x4, R22 ;  /* 0x0000000403169825 */ /* 0x020fc400078e0016 */
[----:B------:R-:W5:Y:S01]  /*0bf0*/  @!P3 LDG.E R21, desc[UR4][R20.64] ;  /* 0x000000041415b981 */ /* 0x000f62000c1e1900 */
[----:B------:R-:W2:Y:S01]  /*0c00*/  @!P6 LDC R4, c[0x3][0x4c] ;  /* 0x00c01300ff04eb82 */ /* 0x000ea20000000800 */
[----:B-1----:R-:W-:Y:S02]  /*0c10*/  @!P2 IMAD.WIDE.U32 R14, R11, 0x4, R14 ;  /* 0x000000040b0ea825 */ /* 0x002fe400078e000e */
[----:B------:R-:W5:Y:S04]  /*0c20*/  @!P1 LDG.E R23, desc[UR4][R22.64] ;  /* 0x0000000416179981 */ /* 0x000f68000c1e1900 */
[----:B------:R-:W5:Y:S01]  /*0c30*/  @!P2 LDG.E R15, desc[UR4][R14.64] ;  /* 0x000000040e0fa981 */ /* 0x000f62000c1e1900 */
[----:B------:R-:W4:Y:S08]  /*0c40*/  @!P4 LDC R5, c[0x3][0x50] ;  /* 0x00c01400ff05cb82 */ /* 0x000f300000000800 */
[----:B------:R-:W3:Y:S08]  /*0c50*/  @!P0 LDC R6, c[0x3][0x54] ;  /* 0x00c01500ff068b82 */ /* 0x000ef00000000800 */
[----:B------:R-:W5:Y:S08]  /*0c60*/  @!P3 LDC R7, c[0x3][0x58] ;  /* 0x00c01600ff07bb82 */ /* 0x000f700000000800 */
[----:B------:R-:W1:Y:S08]  /*0c70*/  @!P1 LDC R8, c[0x3][0x5c] ;  /* 0x00c01700ff089b82 */ /* 0x000e700000000800 */
[----:B------:R-:W1:Y:S01]  /*0c80*/  @!P2 LDC R9, c[0x3][0x60] ;  /* 0x00c01800ff09ab82 */ /* 0x000e620000000800 */
[----:B0-----:R-:W-:-:S07]  /*0c90*/  @!P5 FFMA R0, R25, R2, R0 ;  /* 0x000000021900d223 */ /* 0x001fce0000000000 */
[----:B------:R-:W0:Y:S01]  /*0ca0*/  LDC.64 R2, c[0x0][0x388] ;  /* 0x0000e200ff027b82 */ /* 0x000e220000000a00 */
[----:B--2---:R-:W-:-:S04]  /*0cb0*/  @!P6 FFMA R0, R13, R4, R0 ;  /* 0x000000040d00e223 */ /* 0x004fc80000000000 */
[----:B----4-:R-:W-:-:S04]  /*0cc0*/  @!P4 FFMA R0, R17, R5, R0 ;  /* 0x000000051100c223 */ /* 0x010fc80000000000 */
[----:B---3--:R-:W-:-:S04]  /*0cd0*/  @!P0 FFMA R0, R19, R6, R0 ;  /* 0x0000000613008223 */ /* 0x008fc80000000000 */
[----:B-----5:R-:W-:-:S04]  /*0ce0*/  @!P3 FFMA R0, R21, R7, R0 ;  /* 0x000000071500b223 */ /* 0x020fc80000000000 */
[----:B-1----:R-:W-:Y:S01]  /*0cf0*/  @!P1 FFMA R0, R23, R8, R0 ;  /* 0x0000000817009223 */ /* 0x002fe20000000000 */
[----:B0-----:R-:W-:-:S04]  /*0d00*/  IMAD.WIDE.U32 R2, R29, 0x4, R2 ;  /* 0x000000041d027825 */ /* 0x001fc800078e0002 */
[----:B------:R-:W-:-:S05]  /*0d10*/  @!P2 FFMA R0, R15, R9, R0 ;  /* 0x000000090f00a223 */ /* 0x000fca0000000000 */
[----:B------:R-:W-:Y:S01]  /*0d20*/  STG.E desc[UR4][R2.64], R0 ;  /* 0x0000000002007986 */ /* 0x000fe2000c101904 */
[----:B------:R-:W-:Y:S05]  /*0d30*/  EXIT ;  /* 0x000000000000794d */ /* 0x000fea0003800000 */
.L_x_0:
[----:B------:R-:W-:-:S00]  /*0d40*/  BRA `(.L_x_0) ;  /* 0xfffffffc00fc7947 */ /* 0x000fc0000383ffff */
[----:B------:R-:W-:-:S00]  /*0d50*/  NOP ;  /* 0x0000000000007918 */ /* 0x000fc00000000000 */
        /* <DEDUP_REMOVED lines=10> */
.L_x_1:


//--------------------- .nv.shared.reserved.0     --------------------------
	.section	.nv.shared.reserved.0,"aw",@nobits
	.weak		__nv_reservedSMEM_offset_0_alias
	.size		__nv_reservedSMEM_offset_0_alias, 0, 64
	.other		__nv_reservedSMEM_offset_0_alias,@"STO_CUDA_RESERVED_SHARED STV_DEFAULT"
__nv_reservedSMEM_offset_0_alias:
	.zero		0
	.zero		64


//--------------------- .nv.constant0._Z18convolution_kernelPfS_jj --------------------------
	.section	.nv.constant0._Z18convolution_kernelPfS_jj,"a",@progbits
	.sectionflags	@""
	.align	4
.nv.constant0._Z18convolution_kernelPfS_jj:
	.zero		920


//--------------------- SYMBOLS --------------------------

	.type		.nv.reservedSmem.offset0,@object
	.size		.nv.reservedSmem.offset0,0x4
